//
// Generated by NVIDIA NVVM Compiler
//
// Compiler Build ID: CL-36424714
// Cuda compilation tools, release 13.0, V13.0.88
// Based on NVVM 20.0.0
//

.version 9.0
.target sm_100
.address_size 64

	// .globl	_Z19rmsnorm_kernel_stubPKfS0_Pfiiif
.extern .func  (.param .b32 func_retval0) vprintf
(
	.param .b64 vprintf_param_0,
	.param .b64 vprintf_param_1
)
;
.global .align 1 .b8 $str[40] = {82, 77, 83, 78, 111, 114, 109, 32, 115, 116, 117, 98, 58, 32, 98, 97, 116, 99, 104, 61, 37, 100, 44, 32, 115, 101, 113, 61, 37, 100, 44, 32, 100, 105, 109, 61, 37, 100, 10};

.visible .entry _Z19rmsnorm_kernel_stubPKfS0_Pfiiif(
	.param .u64 .ptr .align 1 _Z19rmsnorm_kernel_stubPKfS0_Pfiiif_param_0,
	.param .u64 .ptr .align 1 _Z19rmsnorm_kernel_stubPKfS0_Pfiiif_param_1,
	.param .u64 .ptr .align 1 _Z19rmsnorm_kernel_stubPKfS0_Pfiiif_param_2,
	.param .u32 _Z19rmsnorm_kernel_stubPKfS0_Pfiiif_param_3,
	.param .u32 _Z19rmsnorm_kernel_stubPKfS0_Pfiiif_param_4,
	.param .u32 _Z19rmsnorm_kernel_stubPKfS0_Pfiiif_param_5,
	.param .f32 _Z19rmsnorm_kernel_stubPKfS0_Pfiiif_param_6
)
{
	.local .align 8 .b8 	__local_depot0[16];
	.reg .b64 	%SP;
	.reg .b64 	%SPL;
	.reg .b32 	%r<6>;
	.reg .b64 	%rd<5>;

	mov.u64 	%SPL, __local_depot0;
	cvta.local.u64 	%SP, %SPL;
	ld.param.u32 	%r1, [_Z19rmsnorm_kernel_stubPKfS0_Pfiiif_param_3];
	ld.param.u32 	%r2, [_Z19rmsnorm_kernel_stubPKfS0_Pfiiif_param_4];
	ld.param.u32 	%r3, [_Z19rmsnorm_kernel_stubPKfS0_Pfiiif_param_5];
	add.u64 	%rd1, %SP, 0;
	add.u64 	%rd2, %SPL, 0;
	st.local.v2.u32 	[%rd2], {%r1, %r2};
	st.local.u32 	[%rd2+8], %r3;
	mov.u64 	%rd3, $str;
	cvta.global.u64 	%rd4, %rd3;
	{ // callseq 0, 0
	.param .b64 param0;
	st.param.b64 	[param0], %rd4;
	.param .b64 param1;
	st.param.b64 	[param1], %rd1;
	.param .b32 retval0;
	call.uni (retval0), 
	vprintf, 
	(
	param0, 
	param1
	);
	ld.param.b32 	%r4, [retval0];
	} // callseq 0
	ret;

}


// ===== COMPILED SASS (sm_100) =====

	.target	sm_100

	.elftype	@"ET_EXEC"


//--------------------- .note.nv.tkinfo           --------------------------
	.section	.note.nv.tkinfo,"",@"SHT_NOTE"
	.sectionflags	@"SHF_NOTE_NV_TKINFO"
	.tkinfo
        /*0018*/ 	.word	0x00000002
        /*0030*/ 	.string	""
        /*0030*/ 	.string	"ptxas"
        /*0030*/ 	.string	"Cuda compilation tools, release 13.0, V13.0.88"
        /*0030*/ 	.string	"Build cuda_13.0.r13.0/compiler.36424714_0"
        /*0030*/ 	.string	"-arch sm_100 -m 64 "



//--------------------- .note.nv.cuinfo           --------------------------
	.section	.note.nv.cuinfo,"",@"SHT_NOTE"
	.sectionflags	@"SHF_NOTE_NV_CUINFO"
        /*0018*/ 	.short	0x0002
        /*001a*/ 	.short	0x0064
        /*001c*/ 	.short	0x0082
	.zero		2


//--------------------- .nv.info                  --------------------------
	.section	.nv.info,"",@"SHT_CUDA_INFO"
	.align	4


	//----- nvinfo : EIATTR_REGCOUNT
	.align		4
        /*0000*/ 	.byte	0x04, 0x2f
        /*0002*/ 	.short	(.L_2 - .L_1)
	.align		4
.L_1:
        /*0004*/ 	.word	index@(_Z19rmsnorm_kernel_stubPKfS0_Pfiiif)
        /*0008*/ 	.word	0x00000018


	//----- nvinfo : EIATTR_FRAME_SIZE
	.align		4
.L_2:
        /*000c*/ 	.byte	0x04, 0x11
        /*000e*/ 	.short	(.L_4 - .L_3)
	.align		4
.L_3:
        /*0010*/ 	.word	index@(_Z19rmsnorm_kernel_stubPKfS0_Pfiiif)
        /*0014*/ 	.word	0x00000010


	//----- nvinfo : EIATTR_MIN_STACK_SIZE
	.align		4
.L_4:
        /*0018*/ 	.byte	0x04, 0x12
        /*001a*/ 	.short	(.L_6 - .L_5)
	.align		4
.L_5:
        /*001c*/ 	.word	index@(_Z19rmsnorm_kernel_stubPKfS0_Pfiiif)
        /*0020*/ 	.word	0x00000010
.L_6:


//--------------------- .nv.compat                --------------------------
	.section	.nv.compat,"",@"SHT_CUDA_COMPAT_INFO"
	.align	4
        /*0000*/ 	.byte	0x02, 0x09, 0x00, 0x00, 0x02, 0x02, 0x01, 0x00, 0x02, 0x05, 0x05, 0x00, 0x03, 0x07, 0x01, 0x01
        /*0010*/ 	.byte	0x02, 0x03, 0x00, 0x00, 0x02, 0x06, 0x01, 0x00, 0x04, 0x0b, 0x08, 0x00, 0x09, 0x00, 0x00, 0x00
        /*0020*/ 	.byte	0x00, 0x00, 0x00, 0x00


//--------------------- .nv.info._Z19rmsnorm_kernel_stubPKfS0_Pfiiif --------------------------
	.section	.nv.info._Z19rmsnorm_kernel_stubPKfS0_Pfiiif,"",@"SHT_CUDA_INFO"
	.sectionflags	@""
	.align	4


	//----- nvinfo : EIATTR_CUDA_API_VERSION
	.align		4
        /*0000*/ 	.byte	0x04, 0x37
        /*0002*/ 	.short	(.L_8 - .L_7)
.L_7:
        /*0004*/ 	.word	0x00000082


	//----- nvinfo : EIATTR_KPARAM_INFO
	.align		4
.L_8:
        /*0008*/ 	.byte	0x04, 0x17
        /*000a*/ 	.short	(.L_10 - .L_9)
.L_9:
        /*000c*/ 	.word	0x00000000
        /*0010*/ 	.short	0x0006
        /*0012*/ 	.short	0x0024
        /*0014*/ 	.byte	0x00, 0xf0, 0x11, 0x00


	//----- nvinfo : EIATTR_KPARAM_INFO
	.align		4
.L_10:
        /*0018*/ 	.byte	0x04, 0x17
        /*001a*/ 	.short	(.L_12 - .L_11)
.L_11:
        /*001c*/ 	.word	0x00000000
        /*0020*/ 	.short	0x0005
        /*0022*/ 	.short	0x0020
        /*0024*/ 	.byte	0x00, 0xf0, 0x11, 0x00


	//----- nvinfo : EIATTR_KPARAM_INFO
	.align		4
.L_12:
        /*0028*/ 	.byte	0x04, 0x17
        /*002a*/ 	.short	(.L_14 - .L_13)
.L_13:
        /*002c*/ 	.word	0x00000000
        /*0030*/ 	.short	0x0004
        /*0032*/ 	.short	0x001c
        /*0034*/ 	.byte	0x00, 0xf0, 0x11, 0x00


	//----- nvinfo : EIATTR_KPARAM_INFO
	.align		4
.L_14:
        /*0038*/ 	.byte	0x04, 0x17
        /*003a*/ 	.short	(.L_16 - .L_15)
.L_15:
        /*003c*/ 	.word	0x00000000
        /*0040*/ 	.short	0x0003
        /*0042*/ 	.short	0x0018
        /*0044*/ 	.byte	0x00, 0xf0, 0x11, 0x00


	//----- nvinfo : EIATTR_KPARAM_INFO
	.align		4
.L_16:
        /*0048*/ 	.byte	0x04, 0x17
        /*004a*/ 	.short	(.L_18 - .L_17)
.L_17:
        /*004c*/ 	.word	0x00000000
        /*0050*/ 	.short	0x0002
        /*0052*/ 	.short	0x0010
        /*0054*/ 	.byte	0x00, 0xf5, 0x21, 0x00


	//----- nvinfo : EIATTR_KPARAM_INFO
	.align		4
.L_18:
        /*0058*/ 	.byte	0x04, 0x17
        /*005a*/ 	.short	(.L_20 - .L_19)
.L_19:
        /*005c*/ 	.word	0x00000000
        /*0060*/ 	.short	0x0001
        /*0062*/ 	.short	0x0008
        /*0064*/ 	.byte	0x00, 0xf5, 0x21, 0x00


	//----- nvinfo : EIATTR_KPARAM_INFO
	.align		4
.L_20:
        /*0068*/ 	.byte	0x04, 0x17
        /*006a*/ 	.short	(.L_22 - .L_21)
.L_21:
        /*006c*/ 	.word	0x00000000
        /*0070*/ 	.short	0x0000
        /*0072*/ 	.short	0x0000
        /*0074*/ 	.byte	0x00, 0xf5, 0x21, 0x00


	//----- nvinfo : EIATTR_SPARSE_MMA_MASK
	.align		4
.L_22:
        /*0078*/ 	.byte	0x03, 0x50
        /*007a*/ 	.short	0x0000


	//----- nvinfo : EIATTR_MAXREG_COUNT
	.align		4
        /*007c*/ 	.byte	0x03, 0x1b
        /*007e*/ 	.short	0x00ff


	//----- nvinfo : EIATTR_EXTERNS
	.align		4
        /*0080*/ 	.byte	0x04, 0x0f
        /*0082*/ 	.short	(.L_24 - .L_23)


	//   ....[0]....
	.align		4
.L_23:
        /*0084*/ 	.word	index@(vprintf)


	//----- nvinfo : EIATTR_MERCURY_ISA_VERSION
	.align		4
.L_24:
        /*0088*/ 	.byte	0x03, 0x5f
        /*008a*/ 	.short	0x0101


	//----- nvinfo : EIATTR_VRC_CTA_INIT_COUNT
	.align		4
        /*008c*/ 	.byte	0x02, 0x4a
	.zero		1
	.zero		1


	//----- nvinfo : EIATTR_SYSCALL_OFFSETS
	.align		4
        /*0090*/ 	.byte	0x04, 0x46
        /*0092*/ 	.short	(.L_26 - .L_25)


	//   ....[0]....
.L_25:
        /*0094*/ 	.word	0x00000100


	//----- nvinfo : EIATTR_EXIT_INSTR_OFFSETS
	.align		4
.L_26:
        /*0098*/ 	.byte	0x04, 0x1c
        /*009a*/ 	.short	(.L_28 - .L_27)


	//   ....[0]....
.L_27:
        /*009c*/ 	.word	0x00000110


	//----- nvinfo : EIATTR_CBANK_PARAM_SIZE
	.align		4
.L_28:
        /*00a0*/ 	.byte	0x03, 0x19
        /*00a2*/ 	.short	0x0028


	//----- nvinfo : EIATTR_PARAM_CBANK
	.align		4
        /*00a4*/ 	.byte	0x04, 0x0a
        /*00a6*/ 	.short	(.L_30 - .L_29)
	.align		4
.L_29:
        /*00a8*/ 	.word	index@(.nv.constant0._Z19rmsnorm_kernel_stubPKfS0_Pfiiif)
        /*00ac*/ 	.short	0x0380
        /*00ae*/ 	.short	0x0028


	//----- nvinfo : EIATTR_SW_WAR
	.align		4
.L_30:
        /*00b0*/ 	.byte	0x04, 0x36
        /*00b2*/ 	.short	(.L_32 - .L_31)
.L_31:
        /*00b4*/ 	.word	0x00000008
.L_32:


//--------------------- .nv.callgraph             --------------------------
	.section	.nv.callgraph,"",@"SHT_CUDA_CALLGRAPH"
	.align	4
	.sectionentsize	8
	.align		4
        /*0000*/ 	.word	0x00000000
	.align		4
        /*0004*/ 	.word	0xffffffff
	.align		4
        /*0008*/ 	.word	index@(_Z19rmsnorm_kernel_stubPKfS0_Pfiiif)
	.align		4
        /*000c*/ 	.word	index@(vprintf)
	.align		4
        /*0010*/ 	.word	0x00000000
	.align		4
        /*0014*/ 	.word	0xfffffffe
	.align		4
        /*0018*/ 	.word	0x00000000
	.align		4
        /*001c*/ 	.word	0xfffffffd
	.align		4
        /*0020*/ 	.word	0x00000000
	.align		4
        /*0024*/ 	.word	0xfffffffc


//--------------------- .nv.constant4             --------------------------
	.section	.nv.constant4,"a",@progbits
	.align	8
	.align		8
.nv.constant4:
        /*0000*/ 	.dword	vprintf
	.align		8
        /*0008*/ 	.dword	$str


//--------------------- .text._Z19rmsnorm_kernel_stubPKfS0_Pfiiif --------------------------
	.section	.text._Z19rmsnorm_kernel_stubPKfS0_Pfiiif,"ax",@progbits
	.align	128
        .global         _Z19rmsnorm_kernel_stubPKfS0_Pfiiif
        .type           _Z19rmsnorm_kernel_stubPKfS0_Pfiiif,@function
        .size           _Z19rmsnorm_kernel_stubPKfS0_Pfiiif,(.L_x_2 - _Z19rmsnorm_kernel_stubPKfS0_Pfiiif)
        .other          _Z19rmsnorm_kernel_stubPKfS0_Pfiiif,@"STO_CUDA_ENTRY STV_DEFAULT"
_Z19rmsnorm_kernel_stubPKfS0_Pfiiif:
.text._Z19rmsnorm_kernel_stubPKfS0_Pfiiif:
[----:B------:R-:W0:Y:S08]  /*0000*/  LDC R1, c[0x0][0x37c] ;  /* 0x0000df00ff017b82 */ /* 0x000e300000000800 */
[----:B------:R-:W1:Y:S01]  /*0010*/  LDC.64 R8, c[0x0][0x398] ;  /* 0x0000e600ff087b82 */ /* 0x000e620000000a00 */
[----:B0-----:R-:W-:Y:S01]  /*0020*/  VIADD R1, R1, 0xfffffff0 ;  /* 0xfffffff001017836 */ /* 0x001fe20000000000 */
[----:B------:R-:W-:Y:S01]  /*0030*/  MOV R0, 0x0 ;  /* 0x0000000000007802 */ /* 0x000fe20000000f00 */
[----:B------:R-:W0:Y:S01]  /*0040*/  LDCU UR4, c[0x0][0x2f8] ;  /* 0x00005f00ff0477ac */ /* 0x000e220008000800 */
[----:B------:R-:W2:Y:S04]  /*0050*/  LDCU.64 UR6, c[0x4][0x8] ;  /* 0x01000100ff0677ac */ /* 0x000ea80008000a00 */
[----:B------:R-:W3:Y:S01]  /*0060*/  LDC R10, c[0x0][0x3a0] ;  /* 0x0000e800ff0a7b82 */ /* 0x000ee20000000800 */
[----:B------:R-:W4:Y:S07]  /*0070*/  LDCU UR5, c[0x0][0x2fc] ;  /* 0x00005f80ff0577ac */ /* 0x000f2e0008000800 */
[----:B------:R5:W5:Y:S01]  /*0080*/  LDC.64 R2, c[0x4][R0] ;  /* 0x0100000000027b82 */ /* 0x000b620000000a00 */
[----:B0-----:R-:W-:Y:S01]  /*0090*/  IADD3 R6, P0, PT, R1, UR4, RZ ;  /* 0x0000000401067c10 */ /* 0x001fe2000ff1e0ff */
[----:B-1----:R0:W-:Y:S01]  /*00a0*/  STL.64 [R1], R8 ;  /* 0x0000000801007387 */ /* 0x0021e20000100a00 */
[----:B--2---:R-:W-:Y:S01]  /*00b0*/  IMAD.U32 R4, RZ, RZ, UR6 ;  /* 0x00000006ff047e24 */ /* 0x004fe2000f8e00ff */
[----:B------:R-:W-:-:S02]  /*00c0*/  MOV R5, UR7 ;  /* 0x0000000700057c02 */ /* 0x000fc40008000f00 */
[----:B----4-:R-:W-:Y:S01]  /*00d0*/  IMAD.X R7, RZ, RZ, UR5, P0 ;  /* 0x00000005ff077e24 */ /* 0x010fe200080e06ff */
[----:B---3--:R0:W-:Y:S07]  /*00e0*/  STL [R1+0x8], R10 ;  /* 0x0000080a01007387 */ /* 0x0081ee0000100800 */
[----:B------:R-:W-:-:S07]  /*00f0*/  LEPC R20, `(.L_x_0) ;  /* 0x000000001014794e */ /* 0x000fce0000000000 */
[----:B0----5:R-:W-:Y:S05]  /*0100*/  CALL.ABS.NOINC R2 ;  /* 0x0000000002007343 */ /* 0x021fea0003c00000 */
.L_x_0:
[----:B------:R-:W-:Y:S05]  /*0110*/  EXIT ;  /* 0x000000000000794d */ /* 0x000fea0003800000 */
.L_x_1:
[----:B------:R-:W-:-:S00]  /*0120*/  BRA `(.L_x_1) ;  /* 0xfffffffc00fc7947 */ /* 0x000fc0000383ffff */
[----:B------:R-:W-:-:S00]  /*0130*/  NOP ;  /* 0x0000000000007918 */ /* 0x000fc00000000000 */
        /* <DEDUP_REMOVED lines=12> */
.L_x_2:


//--------------------- .nv.global.init           --------------------------
	.section	.nv.global.init,"aw",@progbits
.nv.global.init:
	.type		$str,@object
	.size		$str,(.L_0 - $str)
$str:
        /*0000*/ 	.byte	0x52, 0x4d, 0x53, 0x4e, 0x6f, 0x72, 0x6d, 0x20, 0x73, 0x74, 0x75, 0x62, 0x3a, 0x20, 0x62, 0x61
        /*0010*/ 	.byte	0x74, 0x63, 0x68, 0x3d, 0x25, 0x64, 0x2c, 0x20, 0x73, 0x65, 0x71, 0x3d, 0x25, 0x64, 0x2c, 0x20
        /*0020*/ 	.byte	0x64, 0x69, 0x6d, 0x3d, 0x25, 0x64, 0x0a, 0x00
.L_0:


//--------------------- .nv.shared.reserved.0     --------------------------
	.section	.nv.shared.reserved.0,"aw",@nobits
	.weak		__nv_reservedSMEM_offset_0_alias
	.size		__nv_reservedSMEM_offset_0_alias, 0, 64
	.other		__nv_reservedSMEM_offset_0_alias,@"STO_CUDA_RESERVED_SHARED STV_DEFAULT"
__nv_reservedSMEM_offset_0_alias:
	.zero		0
	.zero		64


//--------------------- .nv.constant0._Z19rmsnorm_kernel_stubPKfS0_Pfiiif --------------------------
	.section	.nv.constant0._Z19rmsnorm_kernel_stubPKfS0_Pfiiif,"a",@progbits
	.sectionflags	@""
	.align	4
.nv.constant0._Z19rmsnorm_kernel_stubPKfS0_Pfiiif:
	.zero		936


//--------------------- SYMBOLS --------------------------

	.type		.nv.reservedSmem.offset0,@object
	.size		.nv.reservedSmem.offset0,0x4
	.type		vprintf,@function
